	.headerflags	@"EF_CUDA_TEXMODE_UNIFIED EF_CUDA_64BIT_ADDRESS EF_CUDA_ACCELERATORS EF_CUDA_SM90 EF_CUDA_VIRTUAL_SM(EF_CUDA_SM90)"
	.elftype	@"ET_EXEC"


//--------------------- .nv.info                  --------------------------
	.section	.nv.info,"",@"SHT_CUDA_INFO"
	.align	4


	//----- nvinfo : EIATTR_REGCOUNT
	.align		4
        /*0000*/ 	.byte	0x04, 0x2f
        /*0002*/ 	.short	(.L_1 - .L_0)
	.align		4
.L_0:
        /*0004*/ 	.word	index@(triton_poi_fused_convolution_hardtanh_hardtanh_backward_17)
        /*0008*/ 	.word	0x00000020


	//----- nvinfo : EIATTR_MIN_STACK_SIZE
	.align		4
.L_1:
        /*000c*/ 	.byte	0x04, 0x12
        /*000e*/ 	.short	(.L_3 - .L_2)
	.align		4
.L_2:
        /*0010*/ 	.word	index@(triton_poi_fused_convolution_hardtanh_hardtanh_backward_17)
        /*0014*/ 	.word	0x00000000


	//----- nvinfo : EIATTR_FRAME_SIZE
	.align		4
.L_3:
        /*0018*/ 	.byte	0x04, 0x11
        /*001a*/ 	.short	(.L_5 - .L_4)
	.align		4
.L_4:
        /*001c*/ 	.word	index@(triton_poi_fused_convolution_hardtanh_hardtanh_backward_17)
        /*0020*/ 	.word	0x00000000


	//----- nvinfo : EIATTR_MIN_STACK_SIZE
	.align		4
.L_5:
        /*0024*/ 	.byte	0x04, 0x12
        /*0026*/ 	.short	(.L_7 - .L_6)
	.align		4
.L_6:
        /*0028*/ 	.word	index@(triton_poi_fused_convolution_hardtanh_hardtanh_backward_17)
        /*002c*/ 	.word	0x00000000
.L_7:


//--------------------- .nv.info.triton_poi_fused_convolution_hardtanh_hardtanh_backward_17 --------------------------
	.section	.nv.info.triton_poi_fused_convolution_hardtanh_hardtanh_backward_17,"",@"SHT_CUDA_INFO"
	.sectionflags	@""
	.align	4


	//----- nvinfo : EIATTR_CUDA_API_VERSION
	.align		4
        /*0000*/ 	.byte	0x04, 0x37
        /*0002*/ 	.short	(.L_9 - .L_8)
.L_8:
        /*0004*/ 	.word	0x0000007c


	//----- nvinfo : EIATTR_KPARAM_INFO
	.align		4
.L_9:
        /*0008*/ 	.byte	0x04, 0x17
        /*000a*/ 	.short	(.L_11 - .L_10)
.L_10:
        /*000c*/ 	.word	0x00000000
        /*0010*/ 	.short	0x0004
        /*0012*/ 	.short	0x0020
        /*0014*/ 	.byte	0x00, 0xf0, 0x11, 0x00


	//----- nvinfo : EIATTR_KPARAM_INFO
	.align		4
.L_11:
        /*0018*/ 	.byte	0x04, 0x17
        /*001a*/ 	.short	(.L_13 - .L_12)
.L_12:
        /*001c*/ 	.word	0x00000000
        /*0020*/ 	.short	0x0003
        /*0022*/ 	.short	0x0018
        /*0024*/ 	.byte	0x00, 0xf4, 0x21, 0x00


	//----- nvinfo : EIATTR_KPARAM_INFO
	.align		4
.L_13:
        /*0028*/ 	.byte	0x04, 0x17
        /*002a*/ 	.short	(.L_15 - .L_14)
.L_14:
        /*002c*/ 	.word	0x00000000
        /*0030*/ 	.short	0x0002
        /*0032*/ 	.short	0x0010
        /*0034*/ 	.byte	0x00, 0xf4, 0x21, 0x00


	//----- nvinfo : EIATTR_KPARAM_INFO
	.align		4
.L_15:
        /*0038*/ 	.byte	0x04, 0x17
        /*003a*/ 	.short	(.L_17 - .L_16)
.L_16:
        /*003c*/ 	.word	0x00000000
        /*0040*/ 	.short	0x0001
        /*0042*/ 	.short	0x0008
        /*0044*/ 	.byte	0x00, 0xf4, 0x21, 0x00


	//----- nvinfo : EIATTR_KPARAM_INFO
	.align		4
.L_17:
        /*0048*/ 	.byte	0x04, 0x17
        /*004a*/ 	.short	(.L_19 - .L_18)
.L_18:
        /*004c*/ 	.word	0x00000000
        /*0050*/ 	.short	0x0000
        /*0052*/ 	.short	0x0000
        /*0054*/ 	.byte	0x00, 0xf4, 0x21, 0x00


	//----- nvinfo : EIATTR_SPARSE_MMA_MASK
	.align		4
.L_19:
        /*0058*/ 	.byte	0x03, 0x50
        /*005a*/ 	.short	0x0000


	//----- nvinfo : EIATTR_MAXREG_COUNT
	.align		4
        /*005c*/ 	.byte	0x03, 0x1b
        /*005e*/ 	.short	0x00ff


	//----- nvinfo : EIATTR_EXIT_INSTR_OFFSETS
	.align		4
        /*0060*/ 	.byte	0x04, 0x1c
        /*0062*/ 	.short	(.L_21 - .L_20)


	//   ....[0]....
.L_20:
        /*0064*/ 	.word	0x00000890


	//   ....[1]....
        /*0068*/ 	.word	0x000008b0


	//----- nvinfo : EIATTR_REQNTID
	.align		4
.L_21:
        /*006c*/ 	.byte	0x04, 0x10
        /*006e*/ 	.short	(.L_23 - .L_22)
.L_22:
        /*0070*/ 	.word	0x00000080
        /*0074*/ 	.word	0x00000001
        /*0078*/ 	.word	0x00000001


	//----- nvinfo : EIATTR_CBANK_PARAM_SIZE
	.align		4
.L_23:
        /*007c*/ 	.byte	0x03, 0x19
        /*007e*/ 	.short	0x0024


	//----- nvinfo : EIATTR_PARAM_CBANK
	.align		4
        /*0080*/ 	.byte	0x04, 0x0a
        /*0082*/ 	.short	(.L_25 - .L_24)
	.align		4
.L_24:
        /*0084*/ 	.word	index@(.nv.constant0.triton_poi_fused_convolution_hardtanh_hardtanh_backward_17)
        /*0088*/ 	.short	0x0210
        /*008a*/ 	.short	0x0024


	//----- nvinfo : EIATTR_SW_WAR
	.align		4
.L_25:
        /*008c*/ 	.byte	0x04, 0x36
        /*008e*/ 	.short	(.L_27 - .L_26)
.L_26:
        /*0090*/ 	.word	0x00000008
.L_27:


//--------------------- .nv.callgraph             --------------------------
	.section	.nv.callgraph,"",@"SHT_CUDA_CALLGRAPH"
	.align	4
	.sectionentsize	8
	.align		4
        /*0000*/ 	.word	0x00000000
	.align		4
        /*0004*/ 	.word	0xffffffff
	.align		4
        /*0008*/ 	.word	0x00000000
	.align		4
        /*000c*/ 	.word	0xfffffffe
	.align		4
        /*0010*/ 	.word	0x00000000
	.align		4
        /*0014*/ 	.word	0xfffffffd
	.align		4
        /*0018*/ 	.word	0x00000000
	.align		4
        /*001c*/ 	.word	0xfffffffc


//--------------------- .text.triton_poi_fused_convolution_hardtanh_hardtanh_backward_17 --------------------------
	.section	.text.triton_poi_fused_convolution_hardtanh_hardtanh_backward_17,"ax",@progbits
	.sectionflags	@"SHF_BARRIERS=1"
	.align	128
        .global         triton_poi_fused_convolution_hardtanh_hardtanh_backward_17
        .type           triton_poi_fused_convolution_hardtanh_hardtanh_backward_17,@function
        .size           triton_poi_fused_convolution_hardtanh_hardtanh_backward_17,(.L_x_1 - triton_poi_fused_convolution_hardtanh_hardtanh_backward_17)
        .other          triton_poi_fused_convolution_hardtanh_hardtanh_backward_17,@"STO_CUDA_ENTRY STV_DEFAULT"
triton_poi_fused_convolution_hardtanh_hardtanh_backward_17:
.text.triton_poi_fused_convolution_hardtanh_hardtanh_backward_17:
[----:B------:R-:W0:Y:S02]  /*0000*/  LDC R1, c[0x0][0x28] ;  /* 0x00000a00ff017b82 */ /* 0x000e240000000800 */
[----:B------:R-:W1:Y:S01]  /*0010*/  S2R R3, SR_TID.X ;  /* 0x0000000000037919 */ /* 0x000e620000002100 */
[----:B------:R-:W2:Y:S01]  /*0020*/  LDC.64 R24, c[0x0][0x210] ;  /* 0x00008400ff187b82 */ /* 0x000ea20000000a00 */
[----:B------:R-:W-:Y:S02]  /*0030*/  CS2R R4, SRZ ;  /* 0x0000000000047805 */ /* 0x000fe4000001ff00 */
[----:B------:R-:W-:Y:S01]  /*0040*/  CS2R R10, SRZ ;  /* 0x00000000000a7805 */ /* 0x000fe2000001ff00 */
[----:B------:R-:W3:Y:S01]  /*0050*/  S2R R2, SR_CTAID.X ;  /* 0x0000000000027919 */ /* 0x000ee20000002500 */
[----:B------:R-:W-:-:S03]  /*0060*/  ULDC.64 UR6, c[0x0][0x208] ;  /* 0x0000820000067ab9 */ /* 0x000fc60000000a00 */
[----:B------:R-:W4:Y:S01]  /*0070*/  LDC.64 R12, c[0x0][0x218] ;  /* 0x00008600ff0c7b82 */ /* 0x000f220000000a00 */
[----:B-1----:R-:W-:Y:S02]  /*0080*/  IMAD.SHL.U32 R0, R3, 0x8, RZ ;  /* 0x0000000803007824 */ /* 0x002fe400078e00ff */
[----:B---3--:R-:W-:Y:S01]  /*0090*/  IMAD.SHL.U32 R21, R2, 0x400, RZ ;  /* 0x0000040002157824 */ /* 0x008fe200078e00ff */
[----:B------:R-:W-:Y:S02]  /*00a0*/  SHF.R.S32.HI R17, RZ, 0x15, R2 ;  /* 0x00000015ff117819 */ /* 0x000fe40000011402 */
[----:B------:R-:W-:Y:S02]  /*00b0*/  LOP3.LUT R0, R0, 0x3f8, RZ, 0xc0, !PT ;  /* 0x000003f800007812 */ /* 0x000fe400078ec0ff */
[----:B------:R-:W-:Y:S02]  /*00c0*/  SGXT R17, R17, 0x1 ;  /* 0x000000011111781a */ /* 0x000fe40000000200 */
[----:B------:R-:W-:-:S04]  /*00d0*/  LOP3.LUT R2, R21, R0, RZ, 0xfc, !PT ;  /* 0x0000000015027212 */ /* 0x000fc800078efcff */
[----:B------:R-:W-:Y:S01]  /*00e0*/  LEA.HI R6, R17, R2, RZ, 0x5 ;  /* 0x0000000211067211 */ /* 0x000fe200078f28ff */
[C---:B--2---:R-:W-:Y:S01]  /*00f0*/  IMAD.WIDE R24, R2.reuse, 0x4, R24 ;  /* 0x0000000402187825 */ /* 0x044fe200078e0218 */
[----:B------:R-:W-:Y:S02]  /*0100*/  ISETP.GE.AND P0, PT, R2, 0x1e080, PT ;  /* 0x0001e0800200780c */ /* 0x000fe40003f06270 */
[----:B------:R-:W-:Y:S02]  /*0110*/  LOP3.LUT R9, R6, 0xffffffe0, RZ, 0xc0, !PT ;  /* 0xffffffe006097812 */ /* 0x000fe400078ec0ff */
[----:B------:R-:W-:-:S03]  /*0120*/  CS2R R6, SRZ ;  /* 0x0000000000067805 */ /* 0x000fc6000001ff00 */
[----:B------:R-:W-:Y:S01]  /*0130*/  IMAD.IADD R15, R2, 0x1, -R9 ;  /* 0x00000001020f7824 */ /* 0x000fe200078e0a09 */
[----:B------:R-:W-:-:S03]  /*0140*/  CS2R R8, SRZ ;  /* 0x0000000000087805 */ /* 0x000fc6000001ff00 */
[----:B----4-:R-:W-:-:S03]  /*0150*/  IMAD.WIDE R14, R15, 0x4, R12 ;  /* 0x000000040f0e7825 */ /* 0x010fc600078e020c */
[----:B------:R-:W2:Y:S04]  /*0160*/  @!P0 LDG.E.128 R8, desc[UR6][R24.64] ;  /* 0x0000000618088981 */ /* 0x000ea8000c1e1d00 */
[----:B------:R1:W2:Y:S01]  /*0170*/  @!P0 LDG.E.EL.128 R4, desc[UR6][R14.64] ;  /* 0x000000060e048981 */ /* 0x0002a2000c2e1d00 */
[----:B------:R-:W-:Y:S02]  /*0180*/  LOP3.LUT R16, R21, 0x4, R0, 0xfe, !PT ;  /* 0x0000000415107812 */ /* 0x000fe400078efe00 */
[----:B------:R-:W-:Y:S02]  /*0190*/  CS2R R18, SRZ ;  /* 0x0000000000127805 */ /* 0x000fe4000001ff00 */
[----:B------:R-:W-:-:S04]  /*01a0*/  LEA.HI R17, R17, R16, RZ, 0x5 ;  /* 0x0000001011117211 */ /* 0x000fc800078f28ff */
[----:B------:R-:W-:Y:S02]  /*01b0*/  LOP3.LUT R17, R17, 0xffffffe0, RZ, 0xc0, !PT ;  /* 0xffffffe011117812 */ /* 0x000fe400078ec0ff */
[----:B-1----:R-:W-:-:S03]  /*01c0*/  CS2R R14, SRZ ;  /* 0x00000000000e7805 */ /* 0x002fc6000001ff00 */
[----:B------:R-:W-:-:S04]  /*01d0*/  IMAD.IADD R17, R16, 0x1, -R17 ;  /* 0x0000000110117824 */ /* 0x000fc800078e0a11 */
[----:B------:R-:W-:Y:S01]  /*01e0*/  IMAD.WIDE R28, R17, 0x4, R12 ;  /* 0x00000004111c7825 */ /* 0x000fe200078e020c */
[----:B------:R-:W-:Y:S02]  /*01f0*/  CS2R R16, SRZ ;  /* 0x0000000000107805 */ /* 0x000fe4000001ff00 */
[----:B------:R-:W-:-:S04]  /*0200*/  CS2R R12, SRZ ;  /* 0x00000000000c7805 */ /* 0x000fc8000001ff00 */
[----:B------:R-:W3:Y:S04]  /*0210*/  @!P0 LDG.E.128 R16, desc[UR6][R24.64+0x10] ;  /* 0x0000100618108981 */ /* 0x000ee8000c1e1d00 */
[----:B------:R1:W3:Y:S01]  /*0220*/  @!P0 LDG.E.EL.128 R12, desc[UR6][R28.64] ;  /* 0x000000061c0c8981 */ /* 0x0002e2000c2e1d00 */
[----:B------:R-:W-:Y:S01]  /*0230*/  P2R R20, PR, RZ, 0x1 ;  /* 0x00000001ff147803 */ /* 0x000fe20000000000 */
[----:B------:R-:W4:Y:S01]  /*0240*/  S2UR UR5, SR_CgaCtaId ;  /* 0x00000000000579c3 */ /* 0x000f220000008800 */
[----:B------:R-:W-:Y:S02]  /*0250*/  UMOV UR4, 0x400 ;  /* 0x0000040000047882 */ /* 0x000fe40000000000 */
[----:B----4-:R-:W-:Y:S01]  /*0260*/  UPRMT UR4, UR5, 0x654, UR4 ;  /* 0x0000065405047896 */ /* 0x010fe20008000004 */
[----:B--2---:R-:W-:Y:S01]  /*0270*/  FADD R22, R4, R8 ;  /* 0x0000000804167221 */ /* 0x004fe20000000000 */
[----:B------:R-:W-:-:S04]  /*0280*/  FADD R23, R5, R9 ;  /* 0x0000000905177221 */ /* 0x000fc80000000000 */
[----:B------:R-:W-:-:S04]  /*0290*/  FSETP.GTU.AND P1, PT, R22, RZ, PT ;  /* 0x000000ff1600720b */ /* 0x000fc80003f2c000 */
[----:B------:R-:W-:Y:S01]  /*02a0*/  FSEL R4, R22, RZ, P1 ;  /* 0x000000ff16047208 */ /* 0x000fe20000800000 */
[----:B------:R-:W-:Y:S01]  /*02b0*/  FADD R27, R6, R10 ;  /* 0x0000000a061b7221 */ /* 0x000fe20000000000 */
[C---:B------:R-:W-:Y:S02]  /*02c0*/  FSETP.GTU.AND P5, PT, R23.reuse, RZ, PT ;  /* 0x000000ff1700720b */ /* 0x040fe40003fac000 */
[----:B------:R-:W-:Y:S02]  /*02d0*/  FSETP.GEU.AND P3, PT, R4, 6, PT ;  /* 0x40c000000400780b */ /* 0x000fe40003f6e000 */
[----:B------:R-:W-:Y:S02]  /*02e0*/  FSEL R5, R23, RZ, P5 ;  /* 0x000000ff17057208 */ /* 0x000fe40002800000 */
[----:B------:R-:W-:Y:S02]  /*02f0*/  FSETP.GTU.AND P0, PT, R27, RZ, PT ;  /* 0x000000ff1b00720b */ /* 0x000fe40003f0c000 */
[----:B------:R-:W-:-:S02]  /*0300*/  FSETP.GEU.AND P2, PT, R5, 6, PT ;  /* 0x40c000000500780b */ /* 0x000fc40003f4e000 */
[C---:B------:R-:W-:Y:S02]  /*0310*/  FSETP.NAN.AND P1, PT, R4.reuse, R4, PT ;  /* 0x000000040400720b */ /* 0x040fe40003f28000 */
[----:B------:R-:W-:Y:S01]  /*0320*/  FSEL R6, R27, RZ, P0 ;  /* 0x000000ff1b067208 */ /* 0x000fe20000000000 */
[----:B-1----:R-:W-:Y:S02]  /*0330*/  FADD R29, R7, R11 ;  /* 0x0000000b071d7221 */ /* 0x002fe40000000000 */
[----:B------:R-:W-:Y:S02]  /*0340*/  @P3 SEL R4, R4, 0x40c00000, P1 ;  /* 0x40c0000004043807 */ /* 0x000fe40000800000 */
[----:B------:R-:W-:Y:S02]  /*0350*/  FSETP.GEU.AND P1, PT, R6, 6, PT ;  /* 0x40c000000600780b */ /* 0x000fe40003f2e000 */
[----:B------:R-:W-:Y:S02]  /*0360*/  FSETP.NAN.AND P3, PT, R5, R5, PT ;  /* 0x000000050500720b */ /* 0x000fe40003f68000 */
[----:B------:R-:W-:-:S02]  /*0370*/  FSETP.GTU.AND P0, PT, R29, RZ, PT ;  /* 0x000000ff1d00720b */ /* 0x000fc40003f0c000 */
[----:B------:R-:W-:Y:S02]  /*0380*/  @P2 SEL R5, R5, 0x40c00000, P3 ;  /* 0x40c0000005052807 */ /* 0x000fe40001800000 */
[----:B------:R-:W-:Y:S02]  /*0390*/  FSETP.NAN.AND P2, PT, R6, R6, PT ;  /* 0x000000060600720b */ /* 0x000fe40003f48000 */
[----:B------:R-:W-:Y:S01]  /*03a0*/  FSEL R7, R29, RZ, P0 ;  /* 0x000000ff1d077208 */ /* 0x000fe20000000000 */
[----:B---3--:R-:W-:Y:S02]  /*03b0*/  FADD R24, R12, R16 ;  /* 0x000000100c187221 */ /* 0x008fe40000000000 */
[----:B------:R-:W-:Y:S02]  /*03c0*/  @P1 SEL R6, R6, 0x40c00000, P2 ;  /* 0x40c0000006061807 */ /* 0x000fe40001000000 */
[----:B------:R-:W-:Y:S02]  /*03d0*/  FSETP.GEU.AND P2, PT, R7, 6, PT ;  /* 0x40c000000700780b */ /* 0x000fe40003f4e000 */
[----:B------:R-:W-:-:S02]  /*03e0*/  FSETP.GTU.AND P4, PT, R24, RZ, PT ;  /* 0x000000ff1800720b */ /* 0x000fc40003f8c000 */
[----:B------:R-:W-:Y:S02]  /*03f0*/  FSETP.NAN.AND P1, PT, R7, R7, PT ;  /* 0x000000070700720b */ /* 0x000fe40003f28000 */
[----:B------:R-:W-:-:S07]  /*0400*/  FSEL R8, R24, RZ, P4 ;  /* 0x000000ff18087208 */ /* 0x000fce0002000000 */
[----:B------:R-:W-:Y:S02]  /*0410*/  @P2 SEL R7, R7, 0x40c00000, P1 ;  /* 0x40c0000007072807 */ /* 0x000fe40000800000 */
[C---:B------:R-:W-:Y:S01]  /*0420*/  FSETP.GEU.AND P1, PT, R8.reuse, 6, PT ;  /* 0x40c000000800780b */ /* 0x040fe20003f2e000 */
[----:B------:R-:W-:Y:S01]  /*0430*/  FADD R25, R13, R17 ;  /* 0x000000110d197221 */ /* 0x000fe20000000000 */
[----:B------:R-:W-:-:S11]  /*0440*/  FSETP.NAN.AND P2, PT, R8, R8, PT ;  /* 0x000000080800720b */ /* 0x000fd60003f48000 */
[----:B------:R-:W-:Y:S02]  /*0450*/  @P1 SEL R8, R8, 0x40c00000, P2 ;  /* 0x40c0000008081807 */ /* 0x000fe40001000000 */
[----:B------:R-:W-:-:S04]  /*0460*/  FSETP.GTU.AND P1, PT, R25, RZ, PT ;  /* 0x000000ff1900720b */ /* 0x000fc80003f2c000 */
[----:B------:R-:W-:-:S04]  /*0470*/  FSEL R9, R25, RZ, P1 ;  /* 0x000000ff19097208 */ /* 0x000fc80000800000 */
        /* <DEDUP_REMOVED lines=12> */
[C---:B------:R-:W-:Y:S02]  /*0540*/  FSETP.GEU.AND P6, PT, R11.reuse, 6, PT ;  /* 0x40c000000b00780b */ /* 0x040fe40003fce000 */
[----:B------:R-:W-:-:S11]  /*0550*/  FSETP.NAN.AND P0, PT, R11, R11, PT ;  /* 0x0000000b0b00720b */ /* 0x000fd60003f08000 */
[----:B------:R-:W-:Y:S02]  /*0560*/  @P6 SEL R11, R11, 0x40c00000, P0 ;  /* 0x40c000000b0b6807 */ /* 0x000fe40000000000 */
[----:B------:R-:W-:Y:S01]  /*0570*/  ISETP.NE.AND P0, PT, R20, RZ, PT ;  /* 0x000000ff1400720c */ /* 0x000fe20003f05270 */
[----:B------:R-:W-:Y:S01]  /*0580*/  IMAD.SHL.U32 R20, R3, 0x4, RZ ;  /* 0x0000000403147824 */ /* 0x000fe200078e00ff */
[----:B------:R-:W-:-:S05]  /*0590*/  LEA R3, R0, UR4, 0x2 ;  /* 0x0000000400037c11 */ /* 0x000fca000f8e10ff */
[----:B------:R1:W-:Y:S04]  /*05a0*/  STS.128 [R3], R4 ;  /* 0x0000000403007388 */ /* 0x0003e80000000c00 */
[----:B------:R2:W-:Y:S01]  /*05b0*/  STS.128 [R3+0x10], R8 ;  /* 0x0000100803007388 */ /* 0x0005e20000000c00 */
[----:B------:R-:W-:-:S04]  /*05c0*/  LOP3.LUT R20, R20, 0x1fc, RZ, 0xc0, !PT ;  /* 0x000001fc14147812 */ /* 0x000fc800078ec0ff */
[----:B------:R-:W-:Y:S01]  /*05d0*/  LEA R16, R20, UR4, 0x2 ;  /* 0x0000000414107c11 */ /* 0x000fe2000f8e10ff */
[----:B------:R-:W-:Y:S01]  /*05e0*/  BAR.SYNC.DEFER_BLOCKING 0x0 ;  /* 0x0000000000007b1d */ /* 0x000fe20000010000 */
[----:B------:R-:W-:-:S04]  /*05f0*/  FSETP.GTU.AND P6, PT, R29, RZ, PT ;  /* 0x000000ff1d00720b */ /* 0x000fc80003fcc000 */
[----:B------:R-:W-:-:S03]  /*0600*/  FSETP.GE.OR P6, PT, R29, 6, !P6 ;  /* 0x40c000001d00780b */ /* 0x000fc600077c6400 */
[----:B-1----:R-:W1:Y:S01]  /*0610*/  LDC.64 R4, c[0x0][0x220] ;  /* 0x00008800ff047b82 */ /* 0x002e620000000a00 */
[----:B------:R-:W-:Y:S01]  /*0620*/  FSETP.GE.OR P5, PT, R23, 6, !P5 ;  /* 0x40c000001700780b */ /* 0x000fe20006fa6400 */
[----:B------:R-:W-:Y:S01]  /*0630*/  ULDC.64 UR4, c[0x0][0x220] ;  /* 0x0000880000047ab9 */ /* 0x000fe20000000a00 */
[----:B------:R-:W-:Y:S02]  /*0640*/  SEL R29, RZ, 0x1, !P6 ;  /* 0x00000001ff1d7807 */ /* 0x000fe40007000000 */
[C---:B------:R-:W-:Y:S01]  /*0650*/  FSETP.GTU.AND P6, PT, R27.reuse, RZ, PT ;  /* 0x000000ff1b00720b */ /* 0x040fe20003fcc000 */
[----:B------:R-:W3:Y:S04]  /*0660*/  LDS.128 R12, [R16] ;  /* 0x00000000100c7984 */ /* 0x000ee80000000c00 */
[----:B------:R-:W4:Y:S01]  /*0670*/  LDS.128 R16, [R16+0x800] ;  /* 0x0008000010107984 */ /* 0x000f220000000c00 */
[----:B------:R-:W-:-:S04]  /*0680*/  FSETP.GE.OR P6, PT, R27, 6, !P6 ;  /* 0x40c000001b00780b */ /* 0x000fc800077c6400 */
[----:B------:R-:W-:Y:S02]  /*0690*/  SEL R27, RZ, 0x1, !P6 ;  /* 0x00000001ff1b7807 */ /* 0x000fe40007000000 */
[----:B------:R-:W-:-:S04]  /*06a0*/  FSETP.GTU.AND P6, PT, R22, RZ, PT ;  /* 0x000000ff1600720b */ /* 0x000fc80003fcc000 */
[----:B------:R-:W-:Y:S02]  /*06b0*/  FSETP.GE.OR P6, PT, R22, 6, !P6 ;  /* 0x40c000001600780b */ /* 0x000fe400077c6400 */
[----:B--2---:R-:W-:Y:S02]  /*06c0*/  LOP3.LUT R3, R21, R20, RZ, 0xfc, !PT ;  /* 0x0000001415037212 */ /* 0x004fe400078efcff */
[----:B------:R-:W-:Y:S02]  /*06d0*/  LOP3.LUT R0, R21, 0x200, R20, 0xfe, !PT ;  /* 0x0000020015007812 */ /* 0x000fe400078efe14 */
[----:B------:R-:W-:Y:S02]  /*06e0*/  SEL R23, RZ, 0x1, !P6 ;  /* 0x00000001ff177807 */ /* 0x000fe40007000000 */
[----:B------:R-:W-:Y:S02]  /*06f0*/  FSETP.GE.OR P6, PT, R28, 6, !P2 ;  /* 0x40c000001c00780b */ /* 0x000fe400057c6400 */
[----:B------:R-:W-:-:S02]  /*0700*/  SEL R22, RZ, 0x1, !P5 ;  /* 0x00000001ff167807 */ /* 0x000fc40006800000 */
[C---:B------:R-:W-:Y:S02]  /*0710*/  ISETP.GE.AND P2, PT, R3.reuse, 0x1e080, PT ;  /* 0x0001e0800300780c */ /* 0x040fe40003f46270 */
[----:B------:R-:W-:Y:S02]  /*0720*/  ISETP.GE.AND P5, PT, R0, 0x1e080, PT ;  /* 0x0001e0800000780c */ /* 0x000fe40003fa6270 */
[----:B------:R-:W-:Y:S02]  /*0730*/  FSETP.GE.OR P3, PT, R26, 6, !P3 ;  /* 0x40c000001a00780b */ /* 0x000fe40005f66400 */
[----:B------:R-:W-:Y:S02]  /*0740*/  SEL R8, RZ, 0x1, !P6 ;  /* 0x00000001ff087807 */ /* 0x000fe40007000000 */
[----:B------:R-:W-:Y:S02]  /*0750*/  SHF.R.S32.HI R10, RZ, 0x1f, R21 ;  /* 0x0000001fff0a7819 */ /* 0x000fe40000011415 */
[----:B------:R-:W-:-:S02]  /*0760*/  LEA R6, P6, R3, UR4, 0x2 ;  /* 0x0000000403067c11 */ /* 0x000fc4000f8c10ff */
[----:B------:R-:W-:Y:S02]  /*0770*/  FSETP.GE.OR P1, PT, R25, 6, !P1 ;  /* 0x40c000001900780b */ /* 0x000fe40004f26400 */
[----:B------:R-:W-:Y:S02]  /*0780*/  FSETP.GE.OR P4, PT, R24, 6, !P4 ;  /* 0x40c000001800780b */ /* 0x000fe40006786400 */
[----:B------:R-:W-:Y:S01]  /*0790*/  SEL R9, RZ, 0x1, !P3 ;  /* 0x00000001ff097807 */ /* 0x000fe20005800000 */
[C---:B-1----:R-:W-:Y:S01]  /*07a0*/  IMAD.WIDE R4, R3.reuse, 0x4, R4 ;  /* 0x0000000403047825 */ /* 0x042fe200078e0204 */
[----:B------:R-:W-:Y:S01]  /*07b0*/  LEA.HI.X R7, R3, UR5, R10, 0x2, P6 ;  /* 0x0000000503077c11 */ /* 0x000fe2000b0f140a */
[----:B------:R-:W-:Y:S01]  /*07c0*/  ULDC.64 UR4, c[0x0][0x228] ;  /* 0x00008a0000047ab9 */ /* 0x000fe20000000a00 */
[----:B------:R-:W-:Y:S02]  /*07d0*/  SEL R10, RZ, 0x1, !P1 ;  /* 0x00000001ff0a7807 */ /* 0x000fe40004800000 */
[----:B------:R-:W-:-:S02]  /*07e0*/  SEL R11, RZ, 0x1, !P4 ;  /* 0x00000001ff0b7807 */ /* 0x000fc40006000000 */
[----:B------:R-:W-:Y:S02]  /*07f0*/  PRMT R3, R9, 0x3340, R8 ;  /* 0x0000334009037816 */ /* 0x000fe40000000008 */
[----:B------:R-:W-:Y:S01]  /*0800*/  IADD3 R8, P1, R2, UR4, RZ ;  /* 0x0000000402087c10 */ /* 0x000fe2000ff3e0ff */
[----:B---3--:R1:W-:Y:S01]  /*0810*/  @!P2 STG.E.128 desc[UR6][R4.64], R12 ;  /* 0x0000000c0400a986 */ /* 0x0083e2000c101d06 */
[----:B------:R-:W-:Y:S02]  /*0820*/  PRMT R27, R27, 0x3340, R29 ;  /* 0x000033401b1b7816 */ /* 0x000fe4000000001d */
[----:B------:R-:W-:Y:S01]  /*0830*/  PRMT R0, R23, 0x3340, R22 ;  /* 0x0000334017007816 */ /* 0x000fe20000000016 */
[----:B----4-:R1:W-:Y:S01]  /*0840*/  @!P5 STG.E.128 desc[UR6][R6.64+0x800], R16 ;  /* 0x000800100600d986 */ /* 0x0103e2000c101d06 */
[----:B------:R-:W-:Y:S02]  /*0850*/  PRMT R10, R11, 0x3340, R10 ;  /* 0x000033400b0a7816 */ /* 0x000fe4000000000a */
[----:B------:R-:W-:-:S02]  /*0860*/  LEA.HI.X.SX32 R9, R2, UR5, 0x1, P1 ;  /* 0x0000000502097c11 */ /* 0x000fc400088f0eff */
[----:B------:R-:W-:Y:S02]  /*0870*/  PRMT R2, R0, 0x5410, R27 ;  /* 0x0000541000027816 */ /* 0x000fe4000000001b */
[----:B------:R-:W-:Y:S01]  /*0880*/  PRMT R3, R10, 0x5410, R3 ;  /* 0x000054100a037816 */ /* 0x000fe20000000003 */
[----:B------:R-:W-:Y:S06]  /*0890*/  @P0 EXIT ;  /* 0x000000000000094d */ /* 0x000fec0003800000 */
[----:B------:R-:W-:Y:S01]  /*08a0*/  STG.E.64 desc[UR6][R8.64], R2 ;  /* 0x0000000208007986 */ /* 0x000fe2000c101b06 */
[----:B------:R-:W-:Y:S05]  /*08b0*/  EXIT ;  /* 0x000000000000794d */ /* 0x000fea0003800000 */
.L_x_0:
[----:B------:R-:W-:-:S00]  /*08c0*/  BRA `(.L_x_0) ;  /* 0xfffffffc00fc7947 */ /* 0x000fc0000383ffff */
[----:B------:R-:W-:-:S00]  /*08d0*/  NOP ;  /* 0x0000000000007918 */ /* 0x000fc00000000000 */
        /* <DEDUP_REMOVED lines=10> */
.L_x_1:


//--------------------- .nv.shared.triton_poi_fused_convolution_hardtanh_hardtanh_backward_17 --------------------------
	.section	.nv.shared.triton_poi_fused_convolution_hardtanh_hardtanh_backward_17,"aw",@nobits
	.sectionflags	@""
	.align	16
	.zero		1024


//--------------------- .nv.constant0.triton_poi_fused_convolution_hardtanh_hardtanh_backward_17 --------------------------
	.section	.nv.constant0.triton_poi_fused_convolution_hardtanh_hardtanh_backward_17,"a",@progbits
	.sectionflags	@""
	.align	4
.nv.constant0.triton_poi_fused_convolution_hardtanh_hardtanh_backward_17:
	.zero		564
